	.version 1.1
	.target compute_10, map_f64_to_f32
	// compiled with /home/mmurphy/sw/compiler/gpgpu/open64/src/targia32_nvisa/lib//be
	// nvopencc built on 2008-02-15

	.reg .u32 %ra<17>;
	.reg .u64 %rda<17>;
	.reg .f32 %fa<17>;
	.reg .f64 %fda<17>;
	.reg .u32 %rv<5>;
	.reg .u64 %rdv<5>;
	.reg .f32 %fv<5>;
	.reg .f64 %fdv<5>;


	//-----------------------------------------------------------
	// Compiling 358188.i (/tmp/ccBI#.UDJoyf)
	//-----------------------------------------------------------

	//-----------------------------------------------------------
	// Options:
	//-----------------------------------------------------------
	//  Target:ptx, ISA:compute_10, Endian:little, Pointer Size:32
	//  -O3	(Optimization level)
	//  -g0	(Debug level)
	//  -m2	(Report advisories)
	//-----------------------------------------------------------

	.file	1	"358188.i"


	.entry _Z17bisectKernelLarge
	{
	.reg .u16 %rh<10>;
	.reg .u32 %r<9>;
	.reg .pred %p<3>;
	.param .u32 __cudaparm__Z17bisectKernelLarge_tid;
	.shared .align 2 .b8 __cuda_s_left_count4[1026];
	.shared .align 2 .b8 __cuda_s_right_count1030[1026];
	// left_count = 0
	// right_count = 4
	.loc	1	13	0
$LBB1__Z17bisectKernelLarge:
	.loc	1	18	0
	ld.param.u32 	%r1, [__cudaparm__Z17bisectKernelLarge_tid];	// id:24 __cudaparm__Z17bisectKernelLarge_tid+0x0
	mul.lo.u32 	%r2, %r1, 2;      	// 
	mov.u32 	%r3, __cuda_s_left_count4;	// 
	add.u32 	%r4, %r2, %r3;       	// 
	ld.shared.u16 	%rh1, [%r4+0]; 	// id:25 __cuda_s_left_count4+0x0
	mov.s16 	%rh2, %rh1;          	// 
	.loc	1	19	0
	mov.u32 	%r5, __cuda_s_right_count1030;	// 
	add.u32 	%r6, %r2, %r5;       	// 
	ld.shared.u16 	%rh3, [%r6+0]; 	// id:27 __cuda_s_right_count1030+0x0
	mov.s16 	%rh4, %rh3;          	// 
	mov.s32 	%r7, 0;              	// 
	setp.ne.u32 	%p1, %r1, %r7;   	// 
	@%p1 bra 	$Lt_0_4;            	// 
	mov.u16 	%rh5, 0;             	// 
	st.shared.u16 	[__cuda_s_left_count4+0], %rh5;	// id:29 __cuda_s_left_count4+0x0
	mov.u16 	%rh6, 0;             	// 
	st.shared.u16 	[__cuda_s_right_count1030+0], %rh6;	// id:30 __cuda_s_right_count1030+0x0
$Lt_0_4:
	.loc	1	7	0
	mov.s16 	%rh7, %rh2;          	// 
	st.shared.u16 	[__cuda_s_left_count4+2], %rh7;	// id:32 __cuda_s_left_count4
	.loc	1	8	0
	mov.s16 	%rh8, %rh4;          	// 
	st.shared.u16 	[__cuda_s_right_count1030+2], %rh8;	// id:34 __cuda_s_right_count1030
	.loc	1	26	0
	bar.sync 	0;                  	// 
	.loc	1	27	0
	exit;                         	// 
$LDWend__Z17bisectKernelLarge:
	} // _Z17bisectKernelLarge



// ===== COMPILED SASS (sm_100) =====

	.target	sm_100

	.elftype	@"ET_EXEC"


//--------------------- .note.nv.tkinfo           --------------------------
	.section	.note.nv.tkinfo,"",@"SHT_NOTE"
	.sectionflags	@"SHF_NOTE_NV_TKINFO"
	.tkinfo
        /*0018*/ 	.word	0x00000002
        /*0030*/ 	.string	""
        /*0030*/ 	.string	"ptxas"
        /*0030*/ 	.string	"Cuda compilation tools, release 13.0, V13.0.88"
        /*0030*/ 	.string	"Build cuda_13.0.r13.0/compiler.36424714_0"
        /*0030*/ 	.string	"-arch sm_100 "



//--------------------- .note.nv.cuinfo           --------------------------
	.section	.note.nv.cuinfo,"",@"SHT_NOTE"
	.sectionflags	@"SHF_NOTE_NV_CUINFO"
        /*0018*/ 	.short	0x0002
        /*001a*/ 	.short	0x000a
        /*001c*/ 	.short	0x0082
	.zero		2


//--------------------- .nv.info                  --------------------------
	.section	.nv.info,"",@"SHT_CUDA_INFO"
	.align	4


	//----- nvinfo : EIATTR_REGCOUNT
	.align		4
        /*0000*/ 	.byte	0x04, 0x2f
        /*0002*/ 	.short	(.L_1 - .L_0)
	.align		4
.L_0:
        /*0004*/ 	.word	index@(_Z17bisectKernelLarge)
        /*0008*/ 	.word	0x00000004


	//----- nvinfo : EIATTR_FRAME_SIZE
	.align		4
.L_1:
        /*000c*/ 	.byte	0x04, 0x11
        /*000e*/ 	.short	(.L_3 - .L_2)
	.align		4
.L_2:
        /*0010*/ 	.word	index@(_Z17bisectKernelLarge)
        /*0014*/ 	.word	0x00000000


	//----- nvinfo : EIATTR_MIN_STACK_SIZE
	.align		4
.L_3:
        /*0018*/ 	.byte	0x04, 0x12
        /*001a*/ 	.short	(.L_5 - .L_4)
	.align		4
.L_4:
        /*001c*/ 	.word	index@(_Z17bisectKernelLarge)
        /*0020*/ 	.word	0x00000000
.L_5:


//--------------------- .nv.compat                --------------------------
	.section	.nv.compat,"",@"SHT_CUDA_COMPAT_INFO"
	.align	4
        /*0000*/ 	.byte	0x02, 0x09, 0x00, 0x00, 0x02, 0x02, 0x01, 0x00, 0x02, 0x05, 0x05, 0x00, 0x03, 0x07, 0x01, 0x01
        /*0010*/ 	.byte	0x02, 0x03, 0x00, 0x00, 0x02, 0x06, 0x01, 0x00, 0x04, 0x0b, 0x08, 0x00, 0x09, 0x00, 0x00, 0x00
        /*0020*/ 	.byte	0x00, 0x00, 0x00, 0x00


//--------------------- .nv.info._Z17bisectKernelLarge --------------------------
	.section	.nv.info._Z17bisectKernelLarge,"",@"SHT_CUDA_INFO"
	.sectionflags	@""
	.align	4


	//----- nvinfo : EIATTR_CUDA_API_VERSION
	.align		4
        /*0000*/ 	.byte	0x04, 0x37
        /*0002*/ 	.short	(.L_7 - .L_6)
.L_6:
        /*0004*/ 	.word	0x00000082


	//----- nvinfo : EIATTR_KPARAM_INFO
	.align		4
.L_7:
        /*0008*/ 	.byte	0x04, 0x17
        /*000a*/ 	.short	(.L_9 - .L_8)
.L_8:
        /*000c*/ 	.word	0x00000000
        /*0010*/ 	.short	0x0000
        /*0012*/ 	.short	0x0000
        /*0014*/ 	.byte	0x00, 0xf0, 0x11, 0x00


	//----- nvinfo : EIATTR_SPARSE_MMA_MASK
	.align		4
.L_9:
        /*0018*/ 	.byte	0x03, 0x50
        /*001a*/ 	.short	0x0000


	//----- nvinfo : EIATTR_MAXREG_COUNT
	.align		4
        /*001c*/ 	.byte	0x03, 0x1b
        /*001e*/ 	.short	0x00ff


	//----- nvinfo : EIATTR_NUM_BARRIERS
	.align		4
        /*0020*/ 	.byte	0x02, 0x4c
        /*0022*/ 	.byte	0x01
	.zero		1


	//----- nvinfo : EIATTR_MERCURY_ISA_VERSION
	.align		4
        /*0024*/ 	.byte	0x03, 0x5f
        /*0026*/ 	.short	0x0101


	//----- nvinfo : EIATTR_VRC_CTA_INIT_COUNT
	.align		4
        /*0028*/ 	.byte	0x02, 0x4a
	.zero		1
	.zero		1


	//----- nvinfo : EIATTR_EXIT_INSTR_OFFSETS
	.align		4
        /*002c*/ 	.byte	0x04, 0x1c
        /*002e*/ 	.short	(.L_11 - .L_10)


	//   ....[0]....
.L_10:
        /*0030*/ 	.word	0x00000100


	//----- nvinfo : EIATTR_CBANK_PARAM_SIZE
	.align		4
.L_11:
        /*0034*/ 	.byte	0x03, 0x19
        /*0036*/ 	.short	0x0004


	//----- nvinfo : EIATTR_PARAM_CBANK
	.align		4
        /*0038*/ 	.byte	0x04, 0x0a
        /*003a*/ 	.short	(.L_13 - .L_12)
	.align		4
.L_12:
        /*003c*/ 	.word	index@(.nv.constant0._Z17bisectKernelLarge)
        /*0040*/ 	.short	0x0380
        /*0042*/ 	.short	0x0004


	//----- nvinfo : EIATTR_SW_WAR
	.align		4
.L_13:
        /*0044*/ 	.byte	0x04, 0x36
        /*0046*/ 	.short	(.L_15 - .L_14)
.L_14:
        /*0048*/ 	.word	0x00000008
.L_15:


//--------------------- .nv.callgraph             --------------------------
	.section	.nv.callgraph,"",@"SHT_CUDA_CALLGRAPH"
	.align	4
	.sectionentsize	8
	.align		4
        /*0000*/ 	.word	0x00000000
	.align		4
        /*0004*/ 	.word	0xffffffff
	.align		4
        /*0008*/ 	.word	0x00000000
	.align		4
        /*000c*/ 	.word	0xfffffffe
	.align		4
        /*0010*/ 	.word	0x00000000
	.align		4
        /*0014*/ 	.word	0xfffffffd
	.align		4
        /*0018*/ 	.word	0x00000000
	.align		4
        /*001c*/ 	.word	0xfffffffc


//--------------------- .text._Z17bisectKernelLarge --------------------------
	.section	.text._Z17bisectKernelLarge,"ax",@progbits
	.align	128
.text._Z17bisectKernelLarge:
        .type           _Z17bisectKernelLarge,@function
        .size           _Z17bisectKernelLarge,(.L_x_1 - _Z17bisectKernelLarge)
        .other          _Z17bisectKernelLarge,@"STO_CUDA_ENTRY STV_DEFAULT"
_Z17bisectKernelLarge:
[----:B------:R-:W0:Y:S01]  /*0000*/  S2UR UR6, SR_CgaCtaId ;  /* 0x00000000000679c3 */ /* 0x000e220000008800 */
[----:B------:R-:W1:Y:S01]  /*0010*/  LDCU UR7, c[0x0][0x380] ;  /* 0x00007000ff0777ac */ /* 0x000e620008000800 */
[----:B------:R-:W-:Y:S02]  /*0020*/  UMOV UR4, 0x400 ;  /* 0x0000040000047882 */ /* 0x000fe40000000000 */
[----:B------:R-:W-:Y:S01]  /*0030*/  UIADD3 UR5, UPT, UPT, UR4, 0x402, URZ ;  /* 0x0000040204057890 */ /* 0x000fe2000fffe0ff */
[----:B-1----:R-:W-:Y:S01]  /*0040*/  ISETP.NE.U32.AND P0, PT, RZ, UR7, PT ;  /* 0x00000007ff007c0c */ /* 0x002fe2000bf05070 */
[----:B0-----:R-:W-:Y:S02]  /*0050*/  ULEA UR4, UR6, UR4, 0x18 ;  /* 0x0000000406047291 */ /* 0x001fe4000f8ec0ff */
[----:B------:R-:W-:Y:S02]  /*0060*/  ULEA UR5, UR6, UR5, 0x18 ;  /* 0x0000000506057291 */ /* 0x000fe4000f8ec0ff */
[----:B------:R-:W-:-:S02]  /*0070*/  ULEA UR6, UR7, UR4, 0x1 ;  /* 0x0000000407067291 */ /* 0x000fc4000f8e08ff */
[----:B------:R-:W-:-:S07]  /*0080*/  ULEA UR5, UR7, UR5, 0x1 ;  /* 0x0000000507057291 */ /* 0x000fce000f8e08ff */
[----:B------:R-:W0:Y:S04]  /*0090*/  LDS.U16 R0, [UR6] ;  /* 0x00000006ff007984 */ /* 0x000e280008000400 */
[----:B------:R-:W1:Y:S04]  /*00a0*/  LDS.U16 R1, [UR5] ;  /* 0x00000005ff017984 */ /* 0x000e680008000400 */
[----:B------:R-:W-:Y:S04]  /*00b0*/  @!P0 STS.U16 [UR4], RZ ;  /* 0x000000ffff008988 */ /* 0x000fe80008000404 */
[----:B------:R-:W-:Y:S04]  /*00c0*/  @!P0 STS.U16 [UR4+0x402], RZ ;  /* 0x000402ffff008988 */ /* 0x000fe80008000404 */
[----:B0-----:R-:W-:Y:S04]  /*00d0*/  STS.U16 [UR4+0x2], R0 ;  /* 0x00000200ff007988 */ /* 0x001fe80008000404 */
[----:B-1----:R-:W-:Y:S01]  /*00e0*/  STS.U16 [UR4+0x404], R1 ;  /* 0x00040401ff007988 */ /* 0x002fe20008000404 */
[----:B------:R-:W-:Y:S06]  /*00f0*/  BAR.SYNC.DEFER_BLOCKING 0x0 ;  /* 0x0000000000007b1d */ /* 0x000fec0000010000 */
[----:B------:R-:W-:Y:S05]  /*0100*/  EXIT ;  /* 0x000000000000794d */ /* 0x000fea0003800000 */
.L_x_0:
[----:B------:R-:W-:-:S00]  /*0110*/  BRA `(.L_x_0) ;  /* 0xfffffffc00fc7947 */ /* 0x000fc0000383ffff */
[----:B------:R-:W-:-:S00]  /*0120*/  NOP ;  /* 0x0000000000007918 */ /* 0x000fc00000000000 */
        /* <DEDUP_REMOVED lines=13> */
.L_x_1:


//--------------------- .nv.shared._Z17bisectKernelLarge --------------------------
	.section	.nv.shared._Z17bisectKernelLarge,"aw",@nobits
	.sectionflags	@""
	.align	2
.nv.shared._Z17bisectKernelLarge:
	.zero		3076


//--------------------- .nv.shared.reserved.0     --------------------------
	.section	.nv.shared.reserved.0,"aw",@nobits
	.weak		__nv_reservedSMEM_offset_0_alias
	.size		__nv_reservedSMEM_offset_0_alias, 0, 64
	.other		__nv_reservedSMEM_offset_0_alias,@"STO_CUDA_RESERVED_SHARED STV_DEFAULT"
__nv_reservedSMEM_offset_0_alias:
	.zero		0
	.zero		64


//--------------------- .nv.constant0._Z17bisectKernelLarge --------------------------
	.section	.nv.constant0._Z17bisectKernelLarge,"a",@progbits
	.sectionflags	@""
	.align	4
.nv.constant0._Z17bisectKernelLarge:
	.zero		900


//--------------------- SYMBOLS --------------------------

	.type		.nv.reservedSmem.offset0,@object
	.size		.nv.reservedSmem.offset0,0x4
	.type		.nv.reservedSmem.cap,@object
	.size		.nv.reservedSmem.cap,0x4
